//
// Generated by NVIDIA NVVM Compiler
//
// Compiler Build ID: CL-36424714
// Cuda compilation tools, release 13.0, V13.0.88
// Based on NVVM 20.0.0
//

.version 9.0
.target sm_100
.address_size 64

	// .globl	_Z20naive_1d_convolutionPiS_S_ii

.visible .entry _Z20naive_1d_convolutionPiS_S_ii(
	.param .u64 .ptr .align 1 _Z20naive_1d_convolutionPiS_S_ii_param_0,
	.param .u64 .ptr .align 1 _Z20naive_1d_convolutionPiS_S_ii_param_1,
	.param .u64 .ptr .align 1 _Z20naive_1d_convolutionPiS_S_ii_param_2,
	.param .u32 _Z20naive_1d_convolutionPiS_S_ii_param_3,
	.param .u32 _Z20naive_1d_convolutionPiS_S_ii_param_4
)
{
	.reg .pred 	%p<55>;
	.reg .b32 	%r<136>;
	.reg .b64 	%rd<47>;

	ld.param.u64 	%rd7, [_Z20naive_1d_convolutionPiS_S_ii_param_0];
	ld.param.u64 	%rd8, [_Z20naive_1d_convolutionPiS_S_ii_param_1];
	ld.param.u64 	%rd6, [_Z20naive_1d_convolutionPiS_S_ii_param_2];
	ld.param.u32 	%r65, [_Z20naive_1d_convolutionPiS_S_ii_param_3];
	ld.param.u32 	%r66, [_Z20naive_1d_convolutionPiS_S_ii_param_4];
	cvta.to.global.u64 	%rd1, %rd8;
	cvta.to.global.u64 	%rd2, %rd7;
	mov.u32 	%r68, %ctaid.x;
	mov.u32 	%r69, %ntid.x;
	mov.u32 	%r70, %tid.x;
	mad.lo.s32 	%r1, %r68, %r69, %r70;
	shr.u32 	%r71, %r66, 31;
	add.s32 	%r72, %r66, %r71;
	shr.s32 	%r73, %r72, 1;
	sub.s32 	%r2, %r1, %r73;
	setp.lt.s32 	%p1, %r66, 1;
	mov.b32 	%r112, 0;
	@%p1 bra 	$L__BB0_41;
	and.b32  	%r3, %r66, 7;
	setp.lt.u32 	%p2, %r66, 8;
	mov.b32 	%r128, 0;
	mov.u32 	%r112, %r128;
	@%p2 bra 	$L__BB0_20;
	and.b32  	%r128, %r66, 2147483640;
	mov.b32 	%r110, 0;
	mov.u32 	%r112, %r110;
$L__BB0_3:
	.pragma "nounroll";
	add.s32 	%r7, %r2, %r110;
	setp.lt.s32 	%p3, %r7, 0;
	setp.ge.s32 	%p4, %r7, %r65;
	mul.wide.u32 	%rd9, %r110, 4;
	add.s64 	%rd3, %rd1, %rd9;
	or.pred  	%p5, %p3, %p4;
	@%p5 bra 	$L__BB0_5;
	mul.wide.u32 	%rd10, %r7, 4;
	add.s64 	%rd11, %rd2, %rd10;
	ld.global.u32 	%r77, [%rd11];
	ld.global.u32 	%r78, [%rd3];
	mad.lo.s32 	%r112, %r78, %r77, %r112;
$L__BB0_5:
	add.s32 	%r10, %r7, 1;
	setp.lt.s32 	%p6, %r10, 0;
	setp.ge.s32 	%p7, %r10, %r65;
	or.pred  	%p8, %p6, %p7;
	@%p8 bra 	$L__BB0_7;
	mul.wide.u32 	%rd12, %r10, 4;
	add.s64 	%rd13, %rd2, %rd12;
	ld.global.u32 	%r79, [%rd13];
	ld.global.u32 	%r80, [%rd3+4];
	mad.lo.s32 	%r112, %r80, %r79, %r112;
$L__BB0_7:
	add.s32 	%r13, %r7, 2;
	setp.lt.s32 	%p9, %r13, 0;
	setp.ge.s32 	%p10, %r13, %r65;
	or.pred  	%p11, %p9, %p10;
	@%p11 bra 	$L__BB0_9;
	mul.wide.u32 	%rd14, %r13, 4;
	add.s64 	%rd15, %rd2, %rd14;
	ld.global.u32 	%r81, [%rd15];
	ld.global.u32 	%r82, [%rd3+8];
	mad.lo.s32 	%r112, %r82, %r81, %r112;
$L__BB0_9:
	add.s32 	%r16, %r7, 3;
	setp.lt.s32 	%p12, %r16, 0;
	setp.ge.s32 	%p13, %r16, %r65;
	or.pred  	%p14, %p12, %p13;
	@%p14 bra 	$L__BB0_11;
	mul.wide.u32 	%rd16, %r16, 4;
	add.s64 	%rd17, %rd2, %rd16;
	ld.global.u32 	%r83, [%rd17];
	ld.global.u32 	%r84, [%rd3+12];
	mad.lo.s32 	%r112, %r84, %r83, %r112;
$L__BB0_11:
	add.s32 	%r19, %r7, 4;
	setp.lt.s32 	%p15, %r19, 0;
	setp.ge.s32 	%p16, %r19, %r65;
	or.pred  	%p17, %p15, %p16;
	@%p17 bra 	$L__BB0_13;
	mul.wide.u32 	%rd18, %r19, 4;
	add.s64 	%rd19, %rd2, %rd18;
	ld.global.u32 	%r85, [%rd19];
	ld.global.u32 	%r86, [%rd3+16];
	mad.lo.s32 	%r112, %r86, %r85, %r112;
$L__BB0_13:
	add.s32 	%r22, %r7, 5;
	setp.lt.s32 	%p18, %r22, 0;
	setp.ge.s32 	%p19, %r22, %r65;
	or.pred  	%p20, %p18, %p19;
	@%p20 bra 	$L__BB0_15;
	mul.wide.u32 	%rd20, %r22, 4;
	add.s64 	%rd21, %rd2, %rd20;
	ld.global.u32 	%r87, [%rd21];
	ld.global.u32 	%r88, [%rd3+20];
	mad.lo.s32 	%r112, %r88, %r87, %r112;
$L__BB0_15:
	add.s32 	%r25, %r7, 6;
	setp.lt.s32 	%p21, %r25, 0;
	setp.ge.s32 	%p22, %r25, %r65;
	or.pred  	%p23, %p21, %p22;
	@%p23 bra 	$L__BB0_17;
	mul.wide.u32 	%rd22, %r25, 4;
	add.s64 	%rd23, %rd2, %rd22;
	ld.global.u32 	%r89, [%rd23];
	ld.global.u32 	%r90, [%rd3+24];
	mad.lo.s32 	%r112, %r90, %r89, %r112;
$L__BB0_17:
	add.s32 	%r28, %r7, 7;
	setp.lt.s32 	%p24, %r28, 0;
	setp.ge.s32 	%p25, %r28, %r65;
	or.pred  	%p26, %p24, %p25;
	@%p26 bra 	$L__BB0_19;
	mul.wide.u32 	%rd24, %r28, 4;
	add.s64 	%rd25, %rd2, %rd24;
	ld.global.u32 	%r91, [%rd25];
	ld.global.u32 	%r92, [%rd3+28];
	mad.lo.s32 	%r112, %r92, %r91, %r112;
$L__BB0_19:
	add.s32 	%r110, %r110, 8;
	setp.ne.s32 	%p27, %r110, %r128;
	@%p27 bra 	$L__BB0_3;
$L__BB0_20:
	setp.eq.s32 	%p28, %r3, 0;
	@%p28 bra 	$L__BB0_41;
	and.b32  	%r35, %r66, 3;
	setp.lt.u32 	%p29, %r3, 4;
	@%p29 bra 	$L__BB0_31;
	add.s32 	%r36, %r2, %r128;
	setp.lt.s32 	%p30, %r36, 0;
	setp.ge.s32 	%p31, %r36, %r65;
	mul.wide.u32 	%rd26, %r128, 4;
	add.s64 	%rd4, %rd1, %rd26;
	or.pred  	%p32, %p30, %p31;
	@%p32 bra 	$L__BB0_24;
	mul.wide.u32 	%rd27, %r36, 4;
	add.s64 	%rd28, %rd2, %rd27;
	ld.global.u32 	%r94, [%rd28];
	ld.global.u32 	%r95, [%rd4];
	mad.lo.s32 	%r112, %r95, %r94, %r112;
$L__BB0_24:
	add.s32 	%r39, %r36, 1;
	setp.lt.s32 	%p33, %r39, 0;
	setp.ge.s32 	%p34, %r39, %r65;
	or.pred  	%p35, %p33, %p34;
	@%p35 bra 	$L__BB0_26;
	mul.wide.u32 	%rd29, %r39, 4;
	add.s64 	%rd30, %rd2, %rd29;
	ld.global.u32 	%r96, [%rd30];
	ld.global.u32 	%r97, [%rd4+4];
	mad.lo.s32 	%r112, %r97, %r96, %r112;
$L__BB0_26:
	add.s32 	%r42, %r36, 2;
	setp.lt.s32 	%p36, %r42, 0;
	setp.ge.s32 	%p37, %r42, %r65;
	or.pred  	%p38, %p36, %p37;
	@%p38 bra 	$L__BB0_28;
	mul.wide.u32 	%rd31, %r42, 4;
	add.s64 	%rd32, %rd2, %rd31;
	ld.global.u32 	%r98, [%rd32];
	ld.global.u32 	%r99, [%rd4+8];
	mad.lo.s32 	%r112, %r99, %r98, %r112;
$L__BB0_28:
	add.s32 	%r45, %r36, 3;
	setp.lt.s32 	%p39, %r45, 0;
	setp.ge.s32 	%p40, %r45, %r65;
	or.pred  	%p41, %p39, %p40;
	@%p41 bra 	$L__BB0_30;
	mul.wide.u32 	%rd33, %r45, 4;
	add.s64 	%rd34, %rd2, %rd33;
	ld.global.u32 	%r100, [%rd34];
	ld.global.u32 	%r101, [%rd4+12];
	mad.lo.s32 	%r112, %r101, %r100, %r112;
$L__BB0_30:
	add.s32 	%r128, %r128, 4;
$L__BB0_31:
	setp.eq.s32 	%p42, %r35, 0;
	@%p42 bra 	$L__BB0_41;
	setp.eq.s32 	%p43, %r35, 1;
	@%p43 bra 	$L__BB0_38;
	add.s32 	%r52, %r2, %r128;
	setp.lt.s32 	%p44, %r52, 0;
	setp.ge.s32 	%p45, %r52, %r65;
	mul.wide.u32 	%rd35, %r128, 4;
	add.s64 	%rd5, %rd1, %rd35;
	or.pred  	%p46, %p44, %p45;
	@%p46 bra 	$L__BB0_35;
	mul.wide.u32 	%rd36, %r52, 4;
	add.s64 	%rd37, %rd2, %rd36;
	ld.global.u32 	%r103, [%rd37];
	ld.global.u32 	%r104, [%rd5];
	mad.lo.s32 	%r112, %r104, %r103, %r112;
$L__BB0_35:
	add.s32 	%r55, %r52, 1;
	setp.lt.s32 	%p47, %r55, 0;
	setp.ge.s32 	%p48, %r55, %r65;
	or.pred  	%p49, %p47, %p48;
	@%p49 bra 	$L__BB0_37;
	mul.wide.u32 	%rd38, %r55, 4;
	add.s64 	%rd39, %rd2, %rd38;
	ld.global.u32 	%r105, [%rd39];
	ld.global.u32 	%r106, [%rd5+4];
	mad.lo.s32 	%r112, %r106, %r105, %r112;
$L__BB0_37:
	add.s32 	%r128, %r128, 2;
$L__BB0_38:
	and.b32  	%r107, %r66, 1;
	setp.eq.b32 	%p50, %r107, 1;
	not.pred 	%p51, %p50;
	@%p51 bra 	$L__BB0_41;
	add.s32 	%r62, %r2, %r128;
	setp.lt.s32 	%p52, %r62, 0;
	setp.ge.s32 	%p53, %r62, %r65;
	or.pred  	%p54, %p52, %p53;
	@%p54 bra 	$L__BB0_41;
	mul.wide.u32 	%rd40, %r62, 4;
	add.s64 	%rd41, %rd2, %rd40;
	ld.global.u32 	%r108, [%rd41];
	mul.wide.u32 	%rd42, %r128, 4;
	add.s64 	%rd43, %rd1, %rd42;
	ld.global.u32 	%r109, [%rd43];
	mad.lo.s32 	%r112, %r109, %r108, %r112;
$L__BB0_41:
	cvta.to.global.u64 	%rd44, %rd6;
	mul.wide.s32 	%rd45, %r1, 4;
	add.s64 	%rd46, %rd44, %rd45;
	st.global.u32 	[%rd46], %r112;
	ret;

}


// ===== COMPILED SASS (sm_100) =====

	.target	sm_100

	.elftype	@"ET_EXEC"


//--------------------- .note.nv.tkinfo           --------------------------
	.section	.note.nv.tkinfo,"",@"SHT_NOTE"
	.sectionflags	@"SHF_NOTE_NV_TKINFO"
	.tkinfo
        /*0018*/ 	.word	0x00000002
        /*0030*/ 	.string	""
        /*0030*/ 	.string	"ptxas"
        /*0030*/ 	.string	"Cuda compilation tools, release 13.0, V13.0.88"
        /*0030*/ 	.string	"Build cuda_13.0.r13.0/compiler.36424714_0"
        /*0030*/ 	.string	"-arch sm_100 -m 64 "



//--------------------- .note.nv.cuinfo           --------------------------
	.section	.note.nv.cuinfo,"",@"SHT_NOTE"
	.sectionflags	@"SHF_NOTE_NV_CUINFO"
        /*0018*/ 	.short	0x0002
        /*001a*/ 	.short	0x0064
        /*001c*/ 	.short	0x0082
	.zero		2


//--------------------- .nv.info                  --------------------------
	.section	.nv.info,"",@"SHT_CUDA_INFO"
	.align	4


	//----- nvinfo : EIATTR_REGCOUNT
	.align		4
        /*0000*/ 	.byte	0x04, 0x2f
        /*0002*/ 	.short	(.L_1 - .L_0)
	.align		4
.L_0:
        /*0004*/ 	.word	index@(_Z20naive_1d_convolutionPiS_S_ii)
        /*0008*/ 	.word	0x00000020


	//----- nvinfo : EIATTR_FRAME_SIZE
	.align		4
.L_1:
        /*000c*/ 	.byte	0x04, 0x11
        /*000e*/ 	.short	(.L_3 - .L_2)
	.align		4
.L_2:
        /*0010*/ 	.word	index@(_Z20naive_1d_convolutionPiS_S_ii)
        /*0014*/ 	.word	0x00000000


	//----- nvinfo : EIATTR_MIN_STACK_SIZE
	.align		4
.L_3:
        /*0018*/ 	.byte	0x04, 0x12
        /*001a*/ 	.short	(.L_5 - .L_4)
	.align		4
.L_4:
        /*001c*/ 	.word	index@(_Z20naive_1d_convolutionPiS_S_ii)
        /*0020*/ 	.word	0x00000000
.L_5:


//--------------------- .nv.compat                --------------------------
	.section	.nv.compat,"",@"SHT_CUDA_COMPAT_INFO"
	.align	4
        /*0000*/ 	.byte	0x02, 0x09, 0x00, 0x00, 0x02, 0x02, 0x01, 0x00, 0x02, 0x05, 0x05, 0x00, 0x03, 0x07, 0x01, 0x01
        /*0010*/ 	.byte	0x02, 0x03, 0x00, 0x00, 0x02, 0x06, 0x01, 0x00, 0x04, 0x0b, 0x08, 0x00, 0x09, 0x00, 0x00, 0x00
        /*0020*/ 	.byte	0x00, 0x00, 0x00, 0x00


//--------------------- .nv.info._Z20naive_1d_convolutionPiS_S_ii --------------------------
	.section	.nv.info._Z20naive_1d_convolutionPiS_S_ii,"",@"SHT_CUDA_INFO"
	.sectionflags	@""
	.align	4


	//----- nvinfo : EIATTR_CUDA_API_VERSION
	.align		4
        /*0000*/ 	.byte	0x04, 0x37
        /*0002*/ 	.short	(.L_7 - .L_6)
.L_6:
        /*0004*/ 	.word	0x00000082


	//----- nvinfo : EIATTR_KPARAM_INFO
	.align		4
.L_7:
        /*0008*/ 	.byte	0x04, 0x17
        /*000a*/ 	.short	(.L_9 - .L_8)
.L_8:
        /*000c*/ 	.word	0x00000000
        /*0010*/ 	.short	0x0004
        /*0012*/ 	.short	0x001c
        /*0014*/ 	.byte	0x00, 0xf0, 0x11, 0x00


	//----- nvinfo : EIATTR_KPARAM_INFO
	.align		4
.L_9:
        /*0018*/ 	.byte	0x04, 0x17
        /*001a*/ 	.short	(.L_11 - .L_10)
.L_10:
        /*001c*/ 	.word	0x00000000
        /*0020*/ 	.short	0x0003
        /*0022*/ 	.short	0x0018
        /*0024*/ 	.byte	0x00, 0xf0, 0x11, 0x00


	//----- nvinfo : EIATTR_KPARAM_INFO
	.align		4
.L_11:
        /*0028*/ 	.byte	0x04, 0x17
        /*002a*/ 	.short	(.L_13 - .L_12)
.L_12:
        /*002c*/ 	.word	0x00000000
        /*0030*/ 	.short	0x0002
        /*0032*/ 	.short	0x0010
        /*0034*/ 	.byte	0x00, 0xf5, 0x21, 0x00


	//----- nvinfo : EIATTR_KPARAM_INFO
	.align		4
.L_13:
        /*0038*/ 	.byte	0x04, 0x17
        /*003a*/ 	.short	(.L_15 - .L_14)
.L_14:
        /*003c*/ 	.word	0x00000000
        /*0040*/ 	.short	0x0001
        /*0042*/ 	.short	0x0008
        /*0044*/ 	.byte	0x00, 0xf5, 0x21, 0x00


	//----- nvinfo : EIATTR_KPARAM_INFO
	.align		4
.L_15:
        /*0048*/ 	.byte	0x04, 0x17
        /*004a*/ 	.short	(.L_17 - .L_16)
.L_16:
        /*004c*/ 	.word	0x00000000
        /*0050*/ 	.short	0x0000
        /*0052*/ 	.short	0x0000
        /*0054*/ 	.byte	0x00, 0xf5, 0x21, 0x00


	//----- nvinfo : EIATTR_SPARSE_MMA_MASK
	.align		4
.L_17:
        /*0058*/ 	.byte	0x03, 0x50
        /*005a*/ 	.short	0x0000


	//----- nvinfo : EIATTR_MAXREG_COUNT
	.align		4
        /*005c*/ 	.byte	0x03, 0x1b
        /*005e*/ 	.short	0x00ff


	//----- nvinfo : EIATTR_MERCURY_ISA_VERSION
	.align		4
        /*0060*/ 	.byte	0x03, 0x5f
        /*0062*/ 	.short	0x0101


	//----- nvinfo : EIATTR_VRC_CTA_INIT_COUNT
	.align		4
        /*0064*/ 	.byte	0x02, 0x4a
	.zero		1
	.zero		1


	//----- nvinfo : EIATTR_EXIT_INSTR_OFFSETS
	.align		4
        /*0068*/ 	.byte	0x04, 0x1c
        /*006a*/ 	.short	(.L_19 - .L_18)


	//   ....[0]....
.L_18:
        /*006c*/ 	.word	0x00000b20


	//----- nvinfo : EIATTR_CRS_STACK_SIZE
	.align		4
.L_19:
        /*0070*/ 	.byte	0x04, 0x1e
        /*0072*/ 	.short	(.L_21 - .L_20)
.L_20:
        /*0074*/ 	.word	0x00000000


	//----- nvinfo : EIATTR_CBANK_PARAM_SIZE
	.align		4
.L_21:
        /*0078*/ 	.byte	0x03, 0x19
        /*007a*/ 	.short	0x0020


	//----- nvinfo : EIATTR_PARAM_CBANK
	.align		4
        /*007c*/ 	.byte	0x04, 0x0a
        /*007e*/ 	.short	(.L_23 - .L_22)
	.align		4
.L_22:
        /*0080*/ 	.word	index@(.nv.constant0._Z20naive_1d_convolutionPiS_S_ii)
        /*0084*/ 	.short	0x0380
        /*0086*/ 	.short	0x0020


	//----- nvinfo : EIATTR_SW_WAR
	.align		4
.L_23:
        /*0088*/ 	.byte	0x04, 0x36
        /*008a*/ 	.short	(.L_25 - .L_24)
.L_24:
        /*008c*/ 	.word	0x00000008
.L_25:


//--------------------- .nv.callgraph             --------------------------
	.section	.nv.callgraph,"",@"SHT_CUDA_CALLGRAPH"
	.align	4
	.sectionentsize	8
	.align		4
        /*0000*/ 	.word	0x00000000
	.align		4
        /*0004*/ 	.word	0xffffffff
	.align		4
        /*0008*/ 	.word	0x00000000
	.align		4
        /*000c*/ 	.word	0xfffffffe
	.align		4
        /*0010*/ 	.word	0x00000000
	.align		4
        /*0014*/ 	.word	0xfffffffd
	.align		4
        /*0018*/ 	.word	0x00000000
	.align		4
        /*001c*/ 	.word	0xfffffffc


//--------------------- .text._Z20naive_1d_convolutionPiS_S_ii --------------------------
	.section	.text._Z20naive_1d_convolutionPiS_S_ii,"ax",@progbits
	.align	128
        .global         _Z20naive_1d_convolutionPiS_S_ii
        .type           _Z20naive_1d_convolutionPiS_S_ii,@function
        .size           _Z20naive_1d_convolutionPiS_S_ii,(.L_x_7 - _Z20naive_1d_convolutionPiS_S_ii)
        .other          _Z20naive_1d_convolutionPiS_S_ii,@"STO_CUDA_ENTRY STV_DEFAULT"
_Z20naive_1d_convolutionPiS_S_ii:
.text._Z20naive_1d_convolutionPiS_S_ii:
[----:B------:R-:W-:Y:S01]  /*0000*/  LDC R1, c[0x0][0x37c] ;  /* 0x0000df00ff017b82 */ /* 0x000fe20000000800 */
[----:B------:R-:W0:Y:S01]  /*0010*/  S2R R3, SR_TID.X ;  /* 0x0000000000037919 */ /* 0x000e220000002100 */
[----:B------:R-:W1:Y:S06]  /*0020*/  LDCU UR5, c[0x0][0x39c] ;  /* 0x00007380ff0577ac */ /* 0x000e6c0008000800 */
[----:B------:R-:W0:Y:S01]  /*0030*/  S2UR UR4, SR_CTAID.X ;  /* 0x00000000000479c3 */ /* 0x000e220000002500 */
[----:B------:R-:W-:Y:S01]  /*0040*/  HFMA2 R0, -RZ, RZ, 0, 0 ;  /* 0x00000000ff007431 */ /* 0x000fe200000001ff */
[----:B------:R-:W2:Y:S06]  /*0050*/  LDCU.64 UR8, c[0x0][0x358] ;  /* 0x00006b00ff0877ac */ /* 0x000eac0008000a00 */
[----:B------:R-:W0:Y:S01]  /*0060*/  LDC R2, c[0x0][0x360] ;  /* 0x0000d800ff027b82 */ /* 0x000e220000000800 */
[----:B-1----:R-:W-:Y:S01]  /*0070*/  UISETP.GE.AND UP0, UPT, UR5, 0x1, UPT ;  /* 0x000000010500788c */ /* 0x002fe2000bf06270 */
[----:B0-----:R-:W-:-:S08]  /*0080*/  IMAD R2, R2, UR4, R3 ;  /* 0x0000000402027c24 */ /* 0x001fd0000f8e0203 */
[----:B--2---:R-:W-:Y:S05]  /*0090*/  BRA.U !UP0, `(.L_x_0) ;  /* 0x0000000908947547 */ /* 0x004fea000b800000 */
[----:B------:R-:W-:Y:S01]  /*00a0*/  UISETP.GE.U32.AND UP0, UPT, UR5, 0x8, UPT ;  /* 0x000000080500788c */ /* 0x000fe2000bf06070 */
[----:B------:R-:W-:Y:S01]  /*00b0*/  IMAD.MOV.U32 R3, RZ, RZ, RZ ;  /* 0x000000ffff037224 */ /* 0x000fe200078e00ff */
[----:B------:R-:W-:Y:S01]  /*00c0*/  ULEA.HI UR4, UR5, UR5, URZ, 0x1 ;  /* 0x0000000505047291 */ /* 0x000fe2000f8f08ff */
[----:B------:R-:W-:Y:S01]  /*00d0*/  MOV R0, RZ ;  /* 0x000000ff00007202 */ /* 0x000fe20000000f00 */
[----:B------:R-:W-:Y:S02]  /*00e0*/  ULOP3.LUT UR6, UR5, 0x7, URZ, 0xc0, !UPT ;  /* 0x0000000705067892 */ /* 0x000fe4000f8ec0ff */
[----:B------:R-:W-:Y:S02]  /*00f0*/  USHF.R.S32.HI UR4, URZ, 0x1, UR4 ;  /* 0x00000001ff047899 */ /* 0x000fe40008011404 */
[----:B------:R-:W-:-:S04]  /*0100*/  UISETP.NE.AND UP1, UPT, UR6, URZ, UPT ;  /* 0x000000ff0600728c */ /* 0x000fc8000bf25270 */
[----:B------:R-:W-:Y:S01]  /*0110*/  VIADD R4, R2, -UR4 ;  /* 0x8000000402047c36 */ /* 0x000fe20008000000 */
[----:B------:R-:W-:Y:S06]  /*0120*/  BRA.U !UP0, `(.L_x_1) ;  /* 0x0000000508287547 */ /* 0x000fec000b800000 */
[----:B------:R-:W-:Y:S01]  /*0130*/  ULOP3.LUT UR4, UR5, 0x7ffffff8, URZ, 0xc0, !UPT ;  /* 0x7ffffff805047892 */ /* 0x000fe2000f8ec0ff */
[----:B------:R-:W-:Y:S01]  /*0140*/  MOV R7, RZ ;  /* 0x000000ff00077202 */ /* 0x000fe20000000f00 */
[----:B------:R-:W-:Y:S01]  /*0150*/  IMAD.MOV.U32 R0, RZ, RZ, RZ ;  /* 0x000000ffff007224 */ /* 0x000fe200078e00ff */
[----:B------:R-:W0:Y:S03]  /*0160*/  LDCU UR7, c[0x0][0x398] ;  /* 0x00007300ff0777ac */ /* 0x000e260008000800 */
[----:B------:R-:W-:-:S07]  /*0170*/  MOV R3, UR4 ;  /* 0x0000000400037c02 */ /* 0x000fce0008000f00 */
.L_x_2:
[----:B------:R-:W-:Y:S01]  /*0180*/  IMAD.IADD R29, R4, 0x1, R7 ;  /* 0x00000001041d7824 */ /* 0x000fe200078e0207 */
[----:B------:R-:W1:Y:S04]  /*0190*/  LDC.64 R14, c[0x0][0x388] ;  /* 0x0000e200ff0e7b82 */ /* 0x000e680000000a00 */
[----:B0-----:R-:W-:-:S04]  /*01a0*/  ISETP.GE.AND P4, PT, R29, UR7, PT ;  /* 0x000000071d007c0c */ /* 0x001fc8000bf86270 */
[----:B------:R-:W-:-:S13]  /*01b0*/  ISETP.LT.OR P4, PT, R29, RZ, P4 ;  /* 0x000000ff1d00720c */ /* 0x000fda0002781670 */
[----:B------:R-:W0:Y:S01]  /*01c0*/  @!P4 LDC.64 R8, c[0x0][0x380] ;  /* 0x0000e000ff08cb82 */ /* 0x000e220000000a00 */
[----:B-1----:R-:W-:-:S05]  /*01d0*/  IMAD.WIDE.U32 R14, R7, 0x4, R14 ;  /* 0x00000004070e7825 */ /* 0x002fca00078e000e */
[----:B------:R-:W2:Y:S01]  /*01e0*/  @!P4 LDG.E R10, desc[UR8][R14.64] ;  /* 0x000000080e0ac981 */ /* 0x000ea2000c1e1900 */
[----:B0-----:R-:W-:-:S06]  /*01f0*/  @!P4 IMAD.WIDE.U32 R8, R29, 0x4, R8 ;  /* 0x000000041d08c825 */ /* 0x001fcc00078e0008 */
[----:B------:R-:W2:Y:S01]  /*0200*/  @!P4 LDG.E R9, desc[UR8][R8.64] ;  /* 0x000000080809c981 */ /* 0x000ea2000c1e1900 */
[----:B------:R-:W-:-:S04]  /*0210*/  IADD3 R19, PT, PT, R29, 0x1, RZ ;  /* 0x000000011d137810 */ /* 0x000fc80007ffe0ff */
[----:B------:R-:W-:Y:S01]  /*0220*/  ISETP.GE.AND P0, PT, R19, UR7, PT ;  /* 0x0000000713007c0c */ /* 0x000fe2000bf06270 */
[----:B------:R-:W-:-:S03]  /*0230*/  VIADD R24, R29, 0x2 ;  /* 0x000000021d187836 */ /* 0x000fc60000000000 */
[----:B------:R-:W-:Y:S02]  /*0240*/  ISETP.LT.OR P0, PT, R19, RZ, P0 ;  /* 0x000000ff1300720c */ /* 0x000fe40000701670 */
[C---:B------:R-:W-:Y:S02]  /*0250*/  IADD3 R25, PT, PT, R29.reuse, 0x3, RZ ;  /* 0x000000031d197810 */ /* 0x040fe40007ffe0ff */
[C---:B------:R-:W-:Y:S01]  /*0260*/  ISETP.GE.AND P3, PT, R24.reuse, UR7, PT ;  /* 0x0000000718007c0c */ /* 0x040fe2000bf66270 */
[----:B------:R-:W-:Y:S01]  /*0270*/  VIADD R5, R29, 0x4 ;  /* 0x000000041d057836 */ /* 0x000fe20000000000 */
[C---:B------:R-:W-:Y:S02]  /*0280*/  ISETP.GE.AND P2, PT, R25.reuse, UR7, PT ;  /* 0x0000000719007c0c */ /* 0x040fe4000bf46270 */
[----:B------:R-:W-:Y:S02]  /*0290*/  ISETP.LT.OR P3, PT, R24, RZ, P3 ;  /* 0x000000ff1800720c */ /* 0x000fe40001f61670 */
[----:B------:R-:W-:-:S02]  /*02a0*/  ISETP.LT.OR P2, PT, R25, RZ, P2 ;  /* 0x000000ff1900720c */ /* 0x000fc40001741670 */
[----:B------:R-:W-:Y:S01]  /*02b0*/  IADD3 R6, PT, PT, R29, 0x5, RZ ;  /* 0x000000051d067810 */ /* 0x000fe20007ffe0ff */
[----:B------:R-:W0:Y:S01]  /*02c0*/  @!P0 LDC.64 R22, c[0x0][0x380] ;  /* 0x0000e000ff168b82 */ /* 0x000e220000000a00 */
[----:B------:R-:W-:Y:S01]  /*02d0*/  ISETP.GE.AND P1, PT, R5, UR7, PT ;  /* 0x0000000705007c0c */ /* 0x000fe2000bf26270 */
[----:B------:R-:W-:Y:S01]  /*02e0*/  VIADD R27, R29, 0x6 ;  /* 0x000000061d1b7836 */ /* 0x000fe20000000000 */
[C---:B------:R-:W-:Y:S02]  /*02f0*/  ISETP.GE.AND P5, PT, R6.reuse, UR7, PT ;  /* 0x0000000706007c0c */ /* 0x040fe4000bfa6270 */
[----:B------:R-:W-:Y:S02]  /*0300*/  ISETP.LT.OR P1, PT, R5, RZ, P1 ;  /* 0x000000ff0500720c */ /* 0x000fe40000f21670 */
[----:B------:R-:W-:Y:S01]  /*0310*/  IADD3 R29, PT, PT, R29, 0x7, RZ ;  /* 0x000000071d1d7810 */ /* 0x000fe20007ffe0ff */
[----:B------:R-:W1:Y:S01]  /*0320*/  @!P3 LDC.64 R12, c[0x0][0x380] ;  /* 0x0000e000ff0cbb82 */ /* 0x000e620000000a00 */
[----:B------:R-:W-:-:S02]  /*0330*/  ISETP.LT.OR P5, PT, R6, RZ, P5 ;  /* 0x000000ff0600720c */ /* 0x000fc40002fa1670 */
[----:B------:R-:W-:-:S04]  /*0340*/  ISETP.GE.AND P6, PT, R29, UR7, PT ;  /* 0x000000071d007c0c */ /* 0x000fc8000bfc6270 */
[----:B------:R-:W-:-:S07]  /*0350*/  ISETP.LT.OR P6, PT, R29, RZ, P6 ;  /* 0x000000ff1d00720c */ /* 0x000fce00037c1670 */
[----:B------:R-:W3:Y:S01]  /*0360*/  @!P5 LDC.64 R16, c[0x0][0x380] ;  /* 0x0000e000ff10db82 */ /* 0x000ee20000000a00 */
[----:B0-----:R-:W-:-:S07]  /*0370*/  @!P0 IMAD.WIDE.U32 R22, R19, 0x4, R22 ;  /* 0x0000000413168825 */ /* 0x001fce00078e0016 */
[----:B------:R-:W0:Y:S01]  /*0380*/  @!P6 LDC.64 R20, c[0x0][0x380] ;  /* 0x0000e000ff14eb82 */ /* 0x000e220000000a00 */
[----:B------:R-:W4:Y:S01]  /*0390*/  @!P0 LDG.E R23, desc[UR8][R22.64] ;  /* 0x0000000816178981 */ /* 0x000f22000c1e1900 */
[----:B-1----:R-:W-:-:S03]  /*03a0*/  @!P3 IMAD.WIDE.U32 R12, R24, 0x4, R12 ;  /* 0x00000004180cb825 */ /* 0x002fc600078e000c */
[----:B------:R-:W4:Y:S04]  /*03b0*/  @!P0 LDG.E R24, desc[UR8][R14.64+0x4] ;  /* 0x000004080e188981 */ /* 0x000f28000c1e1900 */
[----:B------:R-:W5:Y:S04]  /*03c0*/  @!P3 LDG.E R13, desc[UR8][R12.64] ;  /* 0x000000080c0db981 */ /* 0x000f68000c1e1900 */
[----:B------:R-:W5:Y:S01]  /*03d0*/  @!P5 LDG.E R22, desc[UR8][R14.64+0x14] ;  /* 0x000014080e16d981 */ /* 0x000f62000c1e1900 */
[----:B---3--:R-:W-:-:S03]  /*03e0*/  @!P5 IMAD.WIDE.U32 R16, R6, 0x4, R16 ;  /* 0x000000040610d825 */ /* 0x008fc600078e0010 */
[----:B------:R-:W3:Y:S04]  /*03f0*/  @!P1 LDG.E R6, desc[UR8][R14.64+0x10] ;  /* 0x000010080e069981 */ /* 0x000ee8000c1e1900 */
[----:B------:R-:W3:Y:S01]  /*0400*/  @!P5 LDG.E R17, desc[UR8][R16.64] ;  /* 0x000000081011d981 */ /* 0x000ee2000c1e1900 */
[----:B0-----:R-:W-:-:S06]  /*0410*/  @!P6 IMAD.WIDE.U32 R20, R29, 0x4, R20 ;  /* 0x000000041d14e825 */ /* 0x001fcc00078e0014 */
[----:B------:R-:W3:Y:S01]  /*0420*/  @!P6 LDG.E R21, desc[UR8][R20.64] ;  /* 0x000000081415e981 */ /* 0x000ee2000c1e1900 */
[----:B--2---:R-:W-:Y:S01]  /*0430*/  @!P4 IMAD R0, R9, R10, R0 ;  /* 0x0000000a0900c224 */ /* 0x004fe200078e0200 */
[C---:B------:R-:W-:Y:S01]  /*0440*/  ISETP.GE.AND P4, PT, R27.reuse, UR7, PT ;  /* 0x000000071b007c0c */ /* 0x040fe2000bf86270 */
[----:B------:R-:W0:Y:S03]  /*0450*/  @!P2 LDC.64 R10, c[0x0][0x380] ;  /* 0x0000e000ff0aab82 */ /* 0x000e260000000a00 */
[----:B------:R-:W-:-:S05]  /*0460*/  ISETP.LT.OR P4, PT, R27, RZ, P4 ;  /* 0x000000ff1b00720c */ /* 0x000fca0002781670 */
[----:B------:R-:W1:Y:S08]  /*0470*/  @!P1 LDC.64 R8, c[0x0][0x380] ;  /* 0x0000e000ff089b82 */ /* 0x000e700000000a00 */
[----:B------:R-:W2:Y:S01]  /*0480*/  @!P4 LDC.64 R18, c[0x0][0x380] ;  /* 0x0000e000ff12cb82 */ /* 0x000ea20000000a00 */
[----:B------:R-:W3:Y:S01]  /*0490*/  @!P4 LDG.E R12, desc[UR8][R14.64+0x18] ;  /* 0x000018080e0cc981 */ /* 0x000ee2000c1e1900 */
[----:B0-----:R-:W-:-:S03]  /*04a0*/  @!P2 IMAD.WIDE.U32 R10, R25, 0x4, R10 ;  /* 0x00000004190aa825 */ /* 0x001fc600078e000a */
[----:B------:R-:W5:Y:S04]  /*04b0*/  @!P3 LDG.E R25, desc[UR8][R14.64+0x8] ;  /* 0x000008080e19b981 */ /* 0x000f68000c1e1900 */
[----:B------:R-:W3:Y:S01]  /*04c0*/  @!P2 LDG.E R11, desc[UR8][R10.64] ;  /* 0x000000080a0ba981 */ /* 0x000ee2000c1e1900 */
[----:B-1----:R-:W-:-:S03]  /*04d0*/  @!P1 IMAD.WIDE.U32 R8, R5, 0x4, R8 ;  /* 0x0000000405089825 */ /* 0x002fc600078e0008 */
[----:B------:R-:W3:Y:S04]  /*04e0*/  @!P2 LDG.E R5, desc[UR8][R14.64+0xc] ;  /* 0x00000c080e05a981 */ /* 0x000ee8000c1e1900 */
[----:B------:R-:W3:Y:S01]  /*04f0*/  @!P1 LDG.E R9, desc[UR8][R8.64] ;  /* 0x0000000808099981 */ /* 0x000ee2000c1e1900 */
[----:B--2---:R-:W-:-:S03]  /*0500*/  @!P4 IMAD.WIDE.U32 R18, R27, 0x4, R18 ;  /* 0x000000041b12c825 */ /* 0x004fc600078e0012 */
[----:B------:R-:W2:Y:S04]  /*0510*/  @!P6 LDG.E R10, desc[UR8][R14.64+0x1c] ;  /* 0x00001c080e0ae981 */ /* 0x000ea8000c1e1900 */
[----:B------:R-:W2:Y:S01]  /*0520*/  @!P4 LDG.E R19, desc[UR8][R18.64] ;  /* 0x000000081213c981 */ /* 0x000ea2000c1e1900 */
[----:B------:R-:W-:Y:S01]  /*0530*/  IADD3 R7, PT, PT, R7, 0x8, RZ ;  /* 0x0000000807077810 */ /* 0x000fe20007ffe0ff */
[----:B----4-:R-:W-:-:S03]  /*0540*/  @!P0 IMAD R0, R23, R24, R0 ;  /* 0x0000001817008224 */ /* 0x010fc600078e0200 */
[----:B------:R-:W-:Y:S01]  /*0550*/  ISETP.NE.AND P0, PT, R7, R3, PT ;  /* 0x000000030700720c */ /* 0x000fe20003f05270 */
[----:B-----5:R-:W-:-:S04]  /*0560*/  @!P3 IMAD R0, R13, R25, R0 ;  /* 0x000000190d00b224 */ /* 0x020fc800078e0200 */
[----:B---3--:R-:W-:-:S04]  /*0570*/  @!P2 IMAD R0, R11, R5, R0 ;  /* 0x000000050b00a224 */ /* 0x008fc800078e0200 */
[----:B------:R-:W-:-:S04]  /*0580*/  @!P1 IMAD R0, R9, R6, R0 ;  /* 0x0000000609009224 */ /* 0x000fc800078e0200 */
[----:B------:R-:W-:-:S04]  /*0590*/  @!P5 IMAD R0, R17, R22, R0 ;  /* 0x000000161100d224 */ /* 0x000fc800078e0200 */
[----:B--2---:R-:W-:-:S04]  /*05a0*/  @!P4 IMAD R0, R19, R12, R0 ;  /* 0x0000000c1300c224 */ /* 0x004fc800078e0200 */
[----:B------:R-:W-:Y:S01]  /*05b0*/  @!P6 IMAD R0, R21, R10, R0 ;  /* 0x0000000a1500e224 */ /* 0x000fe200078e0200 */
[----:B------:R-:W-:Y:S06]  /*05c0*/  @P0 BRA `(.L_x_2) ;  /* 0xfffffff800ec0947 */ /* 0x000fec000383ffff */
.L_x_1:
[----:B------:R-:W-:Y:S05]  /*05d0*/  BRA.U !UP1, `(.L_x_0) ;  /* 0x0000000509447547 */ /* 0x000fea000b800000 */
[----:B------:R-:W0:Y:S01]  /*05e0*/  LDCU UR4, c[0x0][0x39c] ;  /* 0x00007380ff0477ac */ /* 0x000e220008000800 */
[----:B------:R-:W-:Y:S02]  /*05f0*/  UISETP.GE.U32.AND UP0, UPT, UR6, 0x4, UPT ;  /* 0x000000040600788c */ /* 0x000fe4000bf06070 */
[----:B0-----:R-:W-:-:S04]  /*0600*/  ULOP3.LUT UR5, UR4, 0x3, URZ, 0xc0, !UPT ;  /* 0x0000000304057892 */ /* 0x001fc8000f8ec0ff */
[----:B------:R-:W-:-:S03]  /*0610*/  UISETP.NE.AND UP1, UPT, UR5, URZ, UPT ;  /* 0x000000ff0500728c */ /* 0x000fc6000bf25270 */
[----:B------:R-:W-:Y:S08]  /*0620*/  BRA.U !UP0, `(.L_x_3) ;  /* 0x0000000108907547 */ /* 0x000ff0000b800000 */
[----:B------:R-:W0:Y:S01]  /*0630*/  LDCU UR6, c[0x0][0x398] ;  /* 0x00007300ff0677ac */ /* 0x000e220008000800 */
[----:B------:R-:W-:Y:S01]  /*0640*/  IMAD.IADD R17, R4, 0x1, R3 ;  /* 0x0000000104117824 */ /* 0x000fe200078e0203 */
[----:B------:R-:W1:Y:S03]  /*0650*/  LDC.64 R8, c[0x0][0x388] ;  /* 0x0000e200ff087b82 */ /* 0x000e660000000a00 */
[C---:B------:R-:W-:Y:S01]  /*0660*/  VIADD R5, R17.reuse, 0x3 ;  /* 0x0000000311057836 */ /* 0x040fe20000000000 */
[C---:B------:R-:W-:Y:S02]  /*0670*/  IADD3 R19, PT, PT, R17.reuse, 0x1, RZ ;  /* 0x0000000111137810 */ /* 0x040fe40007ffe0ff */
[C---:B------:R-:W-:Y:S02]  /*0680*/  IADD3 R21, PT, PT, R17.reuse, 0x2, RZ ;  /* 0x0000000211157810 */ /* 0x040fe40007ffe0ff */
[----:B0-----:R-:W-:-:S02]  /*0690*/  ISETP.GE.AND P0, PT, R17, UR6, PT ;  /* 0x0000000611007c0c */ /* 0x001fc4000bf06270 */
[----:B------:R-:W-:Y:S02]  /*06a0*/  ISETP.GE.AND P1, PT, R19, UR6, PT ;  /* 0x0000000613007c0c */ /* 0x000fe4000bf26270 */
[----:B------:R-:W-:Y:S02]  /*06b0*/  ISETP.LT.OR P0, PT, R17, RZ, P0 ;  /* 0x000000ff1100720c */ /* 0x000fe40000701670 */
[----:B------:R-:W-:Y:S02]  /*06c0*/  ISETP.GE.AND P2, PT, R21, UR6, PT ;  /* 0x0000000615007c0c */ /* 0x000fe4000bf46270 */
[----:B------:R-:W-:Y:S01]  /*06d0*/  ISETP.LT.OR P1, PT, R19, RZ, P1 ;  /* 0x000000ff1300720c */ /* 0x000fe20000f21670 */
[----:B-1----:R-:W-:Y:S01]  /*06e0*/  IMAD.WIDE.U32 R8, R3, 0x4, R8 ;  /* 0x0000000403087825 */ /* 0x002fe200078e0008 */
[----:B------:R-:W-:Y:S02]  /*06f0*/  ISETP.LT.OR P2, PT, R21, RZ, P2 ;  /* 0x000000ff1500720c */ /* 0x000fe40001741670 */
[----:B------:R-:W-:-:S04]  /*0700*/  ISETP.GE.AND P3, PT, R5, UR6, PT ;  /* 0x0000000605007c0c */ /* 0x000fc8000bf66270 */
[----:B------:R-:W-:Y:S01]  /*0710*/  ISETP.LT.OR P3, PT, R5, RZ, P3 ;  /* 0x000000ff0500720c */ /* 0x000fe20001f61670 */
[----:B------:R-:W0:Y:S01]  /*0720*/  @!P0 LDC.64 R14, c[0x0][0x380] ;  /* 0x0000e000ff0e8b82 */ /* 0x000e220000000a00 */
[----:B------:R-:W2:Y:S07]  /*0730*/  @!P0 LDG.E R16, desc[UR8][R8.64] ;  /* 0x0000000808108981 */ /* 0x000eae000c1e1900 */
[----:B------:R-:W1:Y:S04]  /*0740*/  @!P1 LDC.64 R12, c[0x0][0x380] ;  /* 0x0000e000ff0c9b82 */ /* 0x000e680000000a00 */
[----:B------:R-:W3:Y:S04]  /*0750*/  @!P3 LDG.E R18, desc[UR8][R8.64+0xc] ;  /* 0x00000c080812b981 */ /* 0x000ee8000c1e1900 */
[----:B------:R-:W4:Y:S08]  /*0760*/  @!P2 LDC.64 R10, c[0x0][0x380] ;  /* 0x0000e000ff0aab82 */ /* 0x000f300000000a00 */
[----:B------:R-:W5:Y:S01]  /*0770*/  @!P3 LDC.64 R6, c[0x0][0x380] ;  /* 0x0000e000ff06bb82 */ /* 0x000f620000000a00 */
[----:B0-----:R-:W-:-:S02]  /*0780*/  @!P0 IMAD.WIDE.U32 R14, R17, 0x4, R14 ;  /* 0x00000004110e8825 */ /* 0x001fc400078e000e */
[----:B------:R-:W3:Y:S04]  /*0790*/  @!P1 LDG.E R17, desc[UR8][R8.64+0x4] ;  /* 0x0000040808119981 */ /* 0x000ee8000c1e1900 */
[----:B------:R-:W2:Y:S01]  /*07a0*/  @!P0 LDG.E R15, desc[UR8][R14.64] ;  /* 0x000000080e0f8981 */ /* 0x000ea2000c1e1900 */
[----:B-1----:R-:W-:-:S06]  /*07b0*/  @!P1 IMAD.WIDE.U32 R12, R19, 0x4, R12 ;  /* 0x00000004130c9825 */ /* 0x002fcc00078e000c */
[----:B------:R-:W3:Y:S01]  /*07c0*/  @!P1 LDG.E R13, desc[UR8][R12.64] ;  /* 0x000000080c0d9981 */ /* 0x000ee2000c1e1900 */
[----:B----4-:R-:W-:-:S06]  /*07d0*/  @!P2 IMAD.WIDE.U32 R10, R21, 0x4, R10 ;  /* 0x00000004150aa825 */ /* 0x010fcc00078e000a */
[----:B------:R-:W4:Y:S01]  /*07e0*/  @!P2 LDG.E R11, desc[UR8][R10.64] ;  /* 0x000000080a0ba981 */ /* 0x000f22000c1e1900 */
[----:B-----5:R-:W-:-:S03]  /*07f0*/  @!P3 IMAD.WIDE.U32 R6, R5, 0x4, R6 ;  /* 0x000000040506b825 */ /* 0x020fc600078e0006 */
[----:B------:R-:W4:Y:S04]  /*0800*/  @!P2 LDG.E R5, desc[UR8][R8.64+0x8] ;  /* 0x000008080805a981 */ /* 0x000f28000c1e1900 */
[----:B------:R-:W5:Y:S01]  /*0810*/  @!P3 LDG.E R7, desc[UR8][R6.64] ;  /* 0x000000080607b981 */ /* 0x000f62000c1e1900 */
[----:B------:R-:W-:Y:S01]  /*0820*/  IADD3 R3, PT, PT, R3, 0x4, RZ ;  /* 0x0000000403037810 */ /* 0x000fe20007ffe0ff */
[----:B--2---:R-:W-:-:S04]  /*0830*/  @!P0 IMAD R0, R15, R16, R0 ;  /* 0x000000100f008224 */ /* 0x004fc800078e0200 */
[----:B---3--:R-:W-:-:S04]  /*0840*/  @!P1 IMAD R0, R13, R17, R0 ;  /* 0x000000110d009224 */ /* 0x008fc800078e0200 */
[----:B----4-:R-:W-:-:S04]  /*0850*/  @!P2 IMAD R0, R11, R5, R0 ;  /* 0x000000050b00a224 */ /* 0x010fc800078e0200 */
[----:B-----5:R-:W-:-:S07]  /*0860*/  @!P3 IMAD R0, R7, R18, R0 ;  /* 0x000000120700b224 */ /* 0x020fce00078e0200 */
.L_x_3:
[----:B------:R-:W-:Y:S05]  /*0870*/  BRA.U !UP1, `(.L_x_0) ;  /* 0x00000001099c7547 */ /* 0x000fea000b800000 */
[----:B------:R-:W-:Y:S02]  /*0880*/  UISETP.NE.AND UP0, UPT, UR5, 0x1, UPT ;  /* 0x000000010500788c */ /* 0x000fe4000bf05270 */
[----:B------:R-:W-:-:S04]  /*0890*/  ULOP3.LUT UR4, UR4, 0x1, URZ, 0xc0, !UPT ;  /* 0x0000000104047892 */ /* 0x000fc8000f8ec0ff */
[----:B------:R-:W-:-:S03]  /*08a0*/  UISETP.NE.U32.AND UP1, UPT, UR4, 0x1, UPT ;  /* 0x000000010400788c */ /* 0x000fc6000bf25070 */
[----:B------:R-:W-:Y:S08]  /*08b0*/  BRA.U !UP0, `(.L_x_4) ;  /* 0x0000000108507547 */ /* 0x000ff0000b800000 */
[----:B------:R-:W0:Y:S01]  /*08c0*/  LDCU UR4, c[0x0][0x398] ;  /* 0x00007300ff0477ac */ /* 0x000e220008000800 */
[----:B------:R-:W-:Y:S01]  /*08d0*/  IADD3 R5, PT, PT, R4, R3, RZ ;  /* 0x0000000304057210 */ /* 0x000fe20007ffe0ff */
[----:B------:R-:W1:Y:S04]  /*08e0*/  LDC.64 R6, c[0x0][0x388] ;  /* 0x0000e200ff067b82 */ /* 0x000e680000000a00 */
[C---:B------:R-:W-:Y:S01]  /*08f0*/  VIADD R15, R5.reuse, 0x1 ;  /* 0x00000001050f7836 */ /* 0x040fe20000000000 */
[----:B0-----:R-:W-:-:S04]  /*0900*/  ISETP.GE.AND P0, PT, R5, UR4, PT ;  /* 0x0000000405007c0c */ /* 0x001fc8000bf06270 */
[----:B------:R-:W-:Y:S02]  /*0910*/  ISETP.GE.AND P1, PT, R15, UR4, PT ;  /* 0x000000040f007c0c */ /* 0x000fe4000bf26270 */
[----:B------:R-:W-:Y:S02]  /*0920*/  ISETP.LT.OR P0, PT, R5, RZ, P0 ;  /* 0x000000ff0500720c */ /* 0x000fe40000701670 */
[----:B------:R-:W-:Y:S01]  /*0930*/  ISETP.LT.OR P1, PT, R15, RZ, P1 ;  /* 0x000000ff0f00720c */ /* 0x000fe20000f21670 */
[----:B-1----:R-:W-:-:S10]  /*0940*/  IMAD.WIDE.U32 R10, R3, 0x4, R6 ;  /* 0x00000004030a7825 */ /* 0x002fd400078e0006 */
[----:B------:R-:W0:Y:S08]  /*0950*/  @!P0 LDC.64 R8, c[0x0][0x380] ;  /* 0x0000e000ff088b82 */ /* 0x000e300000000a00 */
[----:B------:R-:W1:Y:S01]  /*0960*/  @!P1 LDC.64 R12, c[0x0][0x380] ;  /* 0x0000e000ff0c9b82 */ /* 0x000e620000000a00 */
[----:B0-----:R-:W-:Y:S02]  /*0970*/  @!P0 IMAD.WIDE.U32 R6, R5, 0x4, R8 ;  /* 0x0000000405068825 */ /* 0x001fe400078e0008 */
[----:B------:R-:W2:Y:S04]  /*0980*/  @!P0 LDG.E R5, desc[UR8][R10.64] ;  /* 0x000000080a058981 */ /* 0x000ea8000c1e1900 */
[----:B------:R-:W2:Y:S01]  /*0990*/  @!P0 LDG.E R7, desc[UR8][R6.64] ;  /* 0x0000000806078981 */ /* 0x000ea2000c1e1900 */
[----:B-1----:R-:W-:-:S03]  /*09a0*/  @!P1 IMAD.WIDE.U32 R8, R15, 0x4, R12 ;  /* 0x000000040f089825 */ /* 0x002fc600078e000c */
[----:B------:R-:W3:Y:S04]  /*09b0*/  @!P1 LDG.E R12, desc[UR8][R10.64+0x4] ;  /* 0x000004080a0c9981 */ /* 0x000ee8000c1e1900 */
[----:B------:R-:W3:Y:S01]  /*09c0*/  @!P1 LDG.E R9, desc[UR8][R8.64] ;  /* 0x0000000808099981 */ /* 0x000ee2000c1e1900 */
[----:B------:R-:W-:Y:S01]  /*09d0*/  IADD3 R3, PT, PT, R3, 0x2, RZ ;  /* 0x0000000203037810 */ /* 0x000fe20007ffe0ff */
[----:B--2---:R-:W-:-:S04]  /*09e0*/  @!P0 IMAD R0, R7, R5, R0 ;  /* 0x0000000507008224 */ /* 0x004fc800078e0200 */
[----:B---3--:R-:W-:-:S07]  /*09f0*/  @!P1 IMAD R0, R9, R12, R0 ;  /* 0x0000000c09009224 */ /* 0x008fce00078e0200 */
.L_x_4:
[----:B------:R-:W-:Y:S05]  /*0a00*/  BRA.U UP1, `(.L_x_0) ;  /* 0x0000000101387547 */ /* 0x000fea000b800000 */
[----:B------:R-:W0:Y:S01]  /*0a10*/  LDCU UR4, c[0x0][0x398] ;  /* 0x00007300ff0477ac */ /* 0x000e220008000800 */
[----:B------:R-:W-:Y:S01]  /*0a20*/  IADD3 R9, PT, PT, R4, R3, RZ ;  /* 0x0000000304097210 */ /* 0x000fe20007ffe0ff */
[----:B------:R-:W-:Y:S03]  /*0a30*/  BSSY.RECONVERGENT B0, `(.L_x_0) ;  /* 0x000000b000007945 */ /* 0x000fe60003800200 */
[----:B0-----:R-:W-:-:S04]  /*0a40*/  ISETP.GE.AND P0, PT, R9, UR4, PT ;  /* 0x0000000409007c0c */ /* 0x001fc8000bf06270 */
[----:B------:R-:W-:-:S13]  /*0a50*/  ISETP.LT.OR P0, PT, R9, RZ, P0 ;  /* 0x000000ff0900720c */ /* 0x000fda0000701670 */
[----:B------:R-:W-:Y:S05]  /*0a60*/  @P0 BRA `(.L_x_5) ;  /* 0x00000000001c0947 */ /* 0x000fea0003800000 */
[----:B------:R-:W0:Y:S08]  /*0a70*/  LDC.64 R4, c[0x0][0x380] ;  /* 0x0000e000ff047b82 */ /* 0x000e300000000a00 */
[----:B------:R-:W1:Y:S01]  /*0a80*/  LDC.64 R6, c[0x0][0x388] ;  /* 0x0000e200ff067b82 */ /* 0x000e620000000a00 */
[----:B0-----:R-:W-:-:S06]  /*0a90*/  IMAD.WIDE.U32 R4, R9, 0x4, R4 ;  /* 0x0000000409047825 */ /* 0x001fcc00078e0004 */
[----:B------:R-:W2:Y:S01]  /*0aa0*/  LDG.E R5, desc[UR8][R4.64] ;  /* 0x0000000804057981 */ /* 0x000ea2000c1e1900 */
[----:B-1----:R-:W-:-:S06]  /*0ab0*/  IMAD.WIDE.U32 R6, R3, 0x4, R6 ;  /* 0x0000000403067825 */ /* 0x002fcc00078e0006 */
[----:B------:R-:W2:Y:S02]  /*0ac0*/  LDG.E R6, desc[UR8][R6.64] ;  /* 0x0000000806067981 */ /* 0x000ea4000c1e1900 */
[----:B--2---:R-:W-:-:S07]  /*0ad0*/  IMAD R0, R5, R6, R0 ;  /* 0x0000000605007224 */ /* 0x004fce00078e0200 */
.L_x_5:
[----:B------:R-:W-:Y:S05]  /*0ae0*/  BSYNC.RECONVERGENT B0 ;  /* 0x0000000000007941 */ /* 0x000fea0003800200 */
.L_x_0:
[----:B------:R-:W0:Y:S02]  /*0af0*/  LDC.64 R4, c[0x0][0x390] ;  /* 0x0000e400ff047b82 */ /* 0x000e240000000a00 */
[----:B0-----:R-:W-:-:S05]  /*0b00*/  IMAD.WIDE R2, R2, 0x4, R4 ;  /* 0x0000000402027825 */ /* 0x001fca00078e0204 */
[----:B------:R-:W-:Y:S01]  /*0b10*/  STG.E desc[UR8][R2.64], R0 ;  /* 0x0000000002007986 */ /* 0x000fe2000c101908 */
[----:B------:R-:W-:Y:S05]  /*0b20*/  EXIT ;  /* 0x000000000000794d */ /* 0x000fea0003800000 */
.L_x_6:
[----:B------:R-:W-:-:S00]  /*0b30*/  BRA `(.L_x_6) ;  /* 0xfffffffc00fc7947 */ /* 0x000fc0000383ffff */
[----:B------:R-:W-:-:S00]  /*0b40*/  NOP ;  /* 0x0000000000007918 */ /* 0x000fc00000000000 */
        /* <DEDUP_REMOVED lines=11> */
.L_x_7:


//--------------------- .nv.shared.reserved.0     --------------------------
	.section	.nv.shared.reserved.0,"aw",@nobits
	.weak		__nv_reservedSMEM_offset_0_alias
	.size		__nv_reservedSMEM_offset_0_alias, 0, 64
	.other		__nv_reservedSMEM_offset_0_alias,@"STO_CUDA_RESERVED_SHARED STV_DEFAULT"
__nv_reservedSMEM_offset_0_alias:
	.zero		0
	.zero		64


//--------------------- .nv.constant0._Z20naive_1d_convolutionPiS_S_ii --------------------------
	.section	.nv.constant0._Z20naive_1d_convolutionPiS_S_ii,"a",@progbits
	.sectionflags	@""
	.align	4
.nv.constant0._Z20naive_1d_convolutionPiS_S_ii:
	.zero		928


//--------------------- SYMBOLS --------------------------

	.type		.nv.reservedSmem.offset0,@object
	.size		.nv.reservedSmem.offset0,0x4
